//
// Generated by NVIDIA NVVM Compiler
//
// Compiler Build ID: CL-36424714
// Cuda compilation tools, release 13.0, V13.0.88
// Based on NVVM 20.0.0
//

.version 9.0
.target sm_100
.address_size 64

	// .globl	_Z20matrixMultiplicationPKiS0_Pii

.visible .entry _Z20matrixMultiplicationPKiS0_Pii(
	.param .u64 .ptr .align 1 _Z20matrixMultiplicationPKiS0_Pii_param_0,
	.param .u64 .ptr .align 1 _Z20matrixMultiplicationPKiS0_Pii_param_1,
	.param .u64 .ptr .align 1 _Z20matrixMultiplicationPKiS0_Pii_param_2,
	.param .u32 _Z20matrixMultiplicationPKiS0_Pii_param_3
)
{
	.reg .pred 	%p<10>;
	.reg .b32 	%r<105>;
	.reg .b64 	%rd<67>;

	ld.param.u64 	%rd14, [_Z20matrixMultiplicationPKiS0_Pii_param_0];
	ld.param.u64 	%rd15, [_Z20matrixMultiplicationPKiS0_Pii_param_1];
	ld.param.u32 	%r30, [_Z20matrixMultiplicationPKiS0_Pii_param_3];
	cvta.to.global.u64 	%rd1, %rd15;
	cvta.to.global.u64 	%rd2, %rd14;
	mov.u32 	%r31, %ctaid.y;
	mov.u32 	%r32, %ntid.y;
	mov.u32 	%r33, %tid.y;
	mad.lo.s32 	%r1, %r31, %r32, %r33;
	mov.u32 	%r34, %ctaid.x;
	mov.u32 	%r35, %ntid.x;
	mov.u32 	%r36, %tid.x;
	mad.lo.s32 	%r2, %r34, %r35, %r36;
	max.s32 	%r37, %r1, %r2;
	setp.ge.s32 	%p1, %r37, %r30;
	@%p1 bra 	$L__BB0_13;
	mul.lo.s32 	%r3, %r30, %r1;
	and.b32  	%r4, %r30, 7;
	setp.lt.u32 	%p2, %r30, 8;
	mov.b32 	%r99, 0;
	mov.u32 	%r104, %r99;
	@%p2 bra 	$L__BB0_4;
	and.b32  	%r99, %r30, 2147483640;
	neg.s32 	%r93, %r99;
	mul.wide.s32 	%rd16, %r30, 4;
	add.s64 	%rd3, %rd1, %rd16;
	shl.b32 	%r7, %r30, 3;
	mul.wide.s32 	%rd17, %r30, 8;
	add.s64 	%rd4, %rd1, %rd17;
	mul.wide.s32 	%rd18, %r30, 12;
	add.s64 	%rd5, %rd1, %rd18;
	mul.wide.s32 	%rd19, %r30, 16;
	add.s64 	%rd6, %rd1, %rd19;
	mul.wide.s32 	%rd20, %r30, 20;
	add.s64 	%rd7, %rd1, %rd20;
	mul.wide.s32 	%rd21, %r30, 24;
	add.s64 	%rd8, %rd1, %rd21;
	mul.wide.s32 	%rd22, %r30, 28;
	add.s64 	%rd9, %rd1, %rd22;
	mul.wide.u32 	%rd23, %r3, 4;
	add.s64 	%rd24, %rd23, %rd2;
	add.s64 	%rd66, %rd24, 16;
	mov.b32 	%r104, 0;
	mov.u32 	%r92, %r2;
$L__BB0_3:
	.pragma "nounroll";
	mul.wide.s32 	%rd25, %r92, 4;
	add.s64 	%rd26, %rd3, %rd25;
	add.s64 	%rd27, %rd4, %rd25;
	add.s64 	%rd28, %rd5, %rd25;
	add.s64 	%rd29, %rd6, %rd25;
	add.s64 	%rd30, %rd7, %rd25;
	add.s64 	%rd31, %rd8, %rd25;
	add.s64 	%rd32, %rd9, %rd25;
	add.s64 	%rd33, %rd1, %rd25;
	ld.global.u32 	%r41, [%rd66+-16];
	ld.global.u32 	%r42, [%rd33];
	mad.lo.s32 	%r43, %r42, %r41, %r104;
	ld.global.u32 	%r44, [%rd66+-12];
	ld.global.u32 	%r45, [%rd26];
	mad.lo.s32 	%r46, %r45, %r44, %r43;
	ld.global.u32 	%r47, [%rd66+-8];
	ld.global.u32 	%r48, [%rd27];
	mad.lo.s32 	%r49, %r48, %r47, %r46;
	ld.global.u32 	%r50, [%rd66+-4];
	ld.global.u32 	%r51, [%rd28];
	mad.lo.s32 	%r52, %r51, %r50, %r49;
	ld.global.u32 	%r53, [%rd66];
	ld.global.u32 	%r54, [%rd29];
	mad.lo.s32 	%r55, %r54, %r53, %r52;
	ld.global.u32 	%r56, [%rd66+4];
	ld.global.u32 	%r57, [%rd30];
	mad.lo.s32 	%r58, %r57, %r56, %r55;
	ld.global.u32 	%r59, [%rd66+8];
	ld.global.u32 	%r60, [%rd31];
	mad.lo.s32 	%r61, %r60, %r59, %r58;
	ld.global.u32 	%r62, [%rd66+12];
	ld.global.u32 	%r63, [%rd32];
	mad.lo.s32 	%r104, %r63, %r62, %r61;
	add.s32 	%r93, %r93, 8;
	add.s32 	%r92, %r92, %r7;
	add.s64 	%rd66, %rd66, 32;
	setp.ne.s32 	%p3, %r93, 0;
	@%p3 bra 	$L__BB0_3;
$L__BB0_4:
	setp.eq.s32 	%p4, %r4, 0;
	@%p4 bra 	$L__BB0_12;
	and.b32  	%r17, %r30, 3;
	setp.lt.u32 	%p5, %r4, 4;
	@%p5 bra 	$L__BB0_7;
	add.s32 	%r65, %r99, %r3;
	mul.wide.u32 	%rd34, %r65, 4;
	add.s64 	%rd35, %rd2, %rd34;
	ld.global.u32 	%r66, [%rd35];
	mad.lo.s32 	%r67, %r99, %r30, %r2;
	mul.wide.s32 	%rd36, %r67, 4;
	add.s64 	%rd37, %rd1, %rd36;
	ld.global.u32 	%r68, [%rd37];
	mad.lo.s32 	%r69, %r68, %r66, %r104;
	cvt.u64.u32 	%rd38, %r3;
	cvt.u64.u32 	%rd39, %r99;
	add.s64 	%rd40, %rd39, %rd38;
	shl.b64 	%rd41, %rd40, 2;
	add.s64 	%rd42, %rd2, %rd41;
	ld.global.u32 	%r70, [%rd42+4];
	mul.wide.s32 	%rd43, %r30, 4;
	add.s64 	%rd44, %rd37, %rd43;
	ld.global.u32 	%r71, [%rd44];
	mad.lo.s32 	%r72, %r71, %r70, %r69;
	ld.global.u32 	%r73, [%rd42+8];
	add.s64 	%rd45, %rd44, %rd43;
	ld.global.u32 	%r74, [%rd45];
	mad.lo.s32 	%r75, %r74, %r73, %r72;
	ld.global.u32 	%r76, [%rd42+12];
	add.s64 	%rd46, %rd45, %rd43;
	ld.global.u32 	%r77, [%rd46];
	mad.lo.s32 	%r104, %r77, %r76, %r75;
	add.s32 	%r99, %r99, 4;
$L__BB0_7:
	setp.eq.s32 	%p6, %r17, 0;
	@%p6 bra 	$L__BB0_12;
	setp.eq.s32 	%p7, %r17, 1;
	@%p7 bra 	$L__BB0_10;
	add.s32 	%r79, %r99, %r3;
	mul.wide.u32 	%rd47, %r79, 4;
	add.s64 	%rd48, %rd2, %rd47;
	ld.global.u32 	%r80, [%rd48];
	mad.lo.s32 	%r81, %r99, %r30, %r2;
	mul.wide.s32 	%rd49, %r81, 4;
	add.s64 	%rd50, %rd1, %rd49;
	ld.global.u32 	%r82, [%rd50];
	mad.lo.s32 	%r83, %r82, %r80, %r104;
	cvt.u64.u32 	%rd51, %r3;
	cvt.u64.u32 	%rd52, %r99;
	add.s64 	%rd53, %rd52, %rd51;
	shl.b64 	%rd54, %rd53, 2;
	add.s64 	%rd55, %rd2, %rd54;
	ld.global.u32 	%r84, [%rd55+4];
	mul.wide.s32 	%rd56, %r30, 4;
	add.s64 	%rd57, %rd50, %rd56;
	ld.global.u32 	%r85, [%rd57];
	mad.lo.s32 	%r104, %r85, %r84, %r83;
	add.s32 	%r99, %r99, 2;
$L__BB0_10:
	and.b32  	%r86, %r30, 1;
	setp.eq.b32 	%p8, %r86, 1;
	not.pred 	%p9, %p8;
	@%p9 bra 	$L__BB0_12;
	add.s32 	%r87, %r99, %r3;
	mul.wide.u32 	%rd58, %r87, 4;
	add.s64 	%rd59, %rd2, %rd58;
	ld.global.u32 	%r88, [%rd59];
	mad.lo.s32 	%r89, %r99, %r30, %r2;
	mul.wide.s32 	%rd60, %r89, 4;
	add.s64 	%rd61, %rd1, %rd60;
	ld.global.u32 	%r90, [%rd61];
	mad.lo.s32 	%r104, %r90, %r88, %r104;
$L__BB0_12:
	ld.param.u64 	%rd65, [_Z20matrixMultiplicationPKiS0_Pii_param_2];
	add.s32 	%r91, %r3, %r2;
	cvta.to.global.u64 	%rd62, %rd65;
	mul.wide.s32 	%rd63, %r91, 4;
	add.s64 	%rd64, %rd62, %rd63;
	st.global.u32 	[%rd64], %r104;
$L__BB0_13:
	ret;

}


// ===== COMPILED SASS (sm_100) =====

	.target	sm_100

	.elftype	@"ET_EXEC"


//--------------------- .note.nv.tkinfo           --------------------------
	.section	.note.nv.tkinfo,"",@"SHT_NOTE"
	.sectionflags	@"SHF_NOTE_NV_TKINFO"
	.tkinfo
        /*0018*/ 	.word	0x00000002
        /*0030*/ 	.string	""
        /*0030*/ 	.string	"ptxas"
        /*0030*/ 	.string	"Cuda compilation tools, release 13.0, V13.0.88"
        /*0030*/ 	.string	"Build cuda_13.0.r13.0/compiler.36424714_0"
        /*0030*/ 	.string	"-arch sm_100 -m 64 "



//--------------------- .note.nv.cuinfo           --------------------------
	.section	.note.nv.cuinfo,"",@"SHT_NOTE"
	.sectionflags	@"SHF_NOTE_NV_CUINFO"
        /*0018*/ 	.short	0x0002
        /*001a*/ 	.short	0x0064
        /*001c*/ 	.short	0x0082
	.zero		2


//--------------------- .nv.info                  --------------------------
	.section	.nv.info,"",@"SHT_CUDA_INFO"
	.align	4


	//----- nvinfo : EIATTR_REGCOUNT
	.align		4
        /*0000*/ 	.byte	0x04, 0x2f
        /*0002*/ 	.short	(.L_1 - .L_0)
	.align		4
.L_0:
        /*0004*/ 	.word	index@(_Z20matrixMultiplicationPKiS0_Pii)
        /*0008*/ 	.word	0x0000001e


	//----- nvinfo : EIATTR_FRAME_SIZE
	.align		4
.L_1:
        /*000c*/ 	.byte	0x04, 0x11
        /*000e*/ 	.short	(.L_3 - .L_2)
	.align		4
.L_2:
        /*0010*/ 	.word	index@(_Z20matrixMultiplicationPKiS0_Pii)
        /*0014*/ 	.word	0x00000000


	//----- nvinfo : EIATTR_MIN_STACK_SIZE
	.align		4
.L_3:
        /*0018*/ 	.byte	0x04, 0x12
        /*001a*/ 	.short	(.L_5 - .L_4)
	.align		4
.L_4:
        /*001c*/ 	.word	index@(_Z20matrixMultiplicationPKiS0_Pii)
        /*0020*/ 	.word	0x00000000
.L_5:


//--------------------- .nv.compat                --------------------------
	.section	.nv.compat,"",@"SHT_CUDA_COMPAT_INFO"
	.align	4
        /*0000*/ 	.byte	0x02, 0x09, 0x00, 0x00, 0x02, 0x02, 0x01, 0x00, 0x02, 0x05, 0x05, 0x00, 0x03, 0x07, 0x01, 0x01
        /*0010*/ 	.byte	0x02, 0x03, 0x00, 0x00, 0x02, 0x06, 0x01, 0x00, 0x04, 0x0b, 0x08, 0x00, 0x09, 0x00, 0x00, 0x00
        /*0020*/ 	.byte	0x00, 0x00, 0x00, 0x00


//--------------------- .nv.info._Z20matrixMultiplicationPKiS0_Pii --------------------------
	.section	.nv.info._Z20matrixMultiplicationPKiS0_Pii,"",@"SHT_CUDA_INFO"
	.sectionflags	@""
	.align	4


	//----- nvinfo : EIATTR_CUDA_API_VERSION
	.align		4
        /*0000*/ 	.byte	0x04, 0x37
        /*0002*/ 	.short	(.L_7 - .L_6)
.L_6:
        /*0004*/ 	.word	0x00000082


	//----- nvinfo : EIATTR_KPARAM_INFO
	.align		4
.L_7:
        /*0008*/ 	.byte	0x04, 0x17
        /*000a*/ 	.short	(.L_9 - .L_8)
.L_8:
        /*000c*/ 	.word	0x00000000
        /*0010*/ 	.short	0x0003
        /*0012*/ 	.short	0x0018
        /*0014*/ 	.byte	0x00, 0xf0, 0x11, 0x00


	//----- nvinfo : EIATTR_KPARAM_INFO
	.align		4
.L_9:
        /*0018*/ 	.byte	0x04, 0x17
        /*001a*/ 	.short	(.L_11 - .L_10)
.L_10:
        /*001c*/ 	.word	0x00000000
        /*0020*/ 	.short	0x0002
        /*0022*/ 	.short	0x0010
        /*0024*/ 	.byte	0x00, 0xf5, 0x21, 0x00


	//----- nvinfo : EIATTR_KPARAM_INFO
	.align		4
.L_11:
        /*0028*/ 	.byte	0x04, 0x17
        /*002a*/ 	.short	(.L_13 - .L_12)
.L_12:
        /*002c*/ 	.word	0x00000000
        /*0030*/ 	.short	0x0001
        /*0032*/ 	.short	0x0008
        /*0034*/ 	.byte	0x00, 0xf5, 0x21, 0x00


	//----- nvinfo : EIATTR_KPARAM_INFO
	.align		4
.L_13:
        /*0038*/ 	.byte	0x04, 0x17
        /*003a*/ 	.short	(.L_15 - .L_14)
.L_14:
        /*003c*/ 	.word	0x00000000
        /*0040*/ 	.short	0x0000
        /*0042*/ 	.short	0x0000
        /*0044*/ 	.byte	0x00, 0xf5, 0x21, 0x00


	//----- nvinfo : EIATTR_SPARSE_MMA_MASK
	.align		4
.L_15:
        /*0048*/ 	.byte	0x03, 0x50
        /*004a*/ 	.short	0x0000


	//----- nvinfo : EIATTR_MAXREG_COUNT
	.align		4
        /*004c*/ 	.byte	0x03, 0x1b
        /*004e*/ 	.short	0x00ff


	//----- nvinfo : EIATTR_MERCURY_ISA_VERSION
	.align		4
        /*0050*/ 	.byte	0x03, 0x5f
        /*0052*/ 	.short	0x0101


	//----- nvinfo : EIATTR_VRC_CTA_INIT_COUNT
	.align		4
        /*0054*/ 	.byte	0x02, 0x4a
	.zero		1
	.zero		1


	//----- nvinfo : EIATTR_EXIT_INSTR_OFFSETS
	.align		4
        /*0058*/ 	.byte	0x04, 0x1c
        /*005a*/ 	.short	(.L_17 - .L_16)


	//   ....[0]....
.L_16:
        /*005c*/ 	.word	0x000000c0


	//   ....[1]....
        /*0060*/ 	.word	0x00000a90


	//----- nvinfo : EIATTR_CBANK_PARAM_SIZE
	.align		4
.L_17:
        /*0064*/ 	.byte	0x03, 0x19
        /*0066*/ 	.short	0x001c


	//----- nvinfo : EIATTR_PARAM_CBANK
	.align		4
        /*0068*/ 	.byte	0x04, 0x0a
        /*006a*/ 	.short	(.L_19 - .L_18)
	.align		4
.L_18:
        /*006c*/ 	.word	index@(.nv.constant0._Z20matrixMultiplicationPKiS0_Pii)
        /*0070*/ 	.short	0x0380
        /*0072*/ 	.short	0x001c


	//----- nvinfo : EIATTR_SW_WAR
	.align		4
.L_19:
        /*0074*/ 	.byte	0x04, 0x36
        /*0076*/ 	.short	(.L_21 - .L_20)
.L_20:
        /*0078*/ 	.word	0x00000008
.L_21:


//--------------------- .nv.callgraph             --------------------------
	.section	.nv.callgraph,"",@"SHT_CUDA_CALLGRAPH"
	.align	4
	.sectionentsize	8
	.align		4
        /*0000*/ 	.word	0x00000000
	.align		4
        /*0004*/ 	.word	0xffffffff
	.align		4
        /*0008*/ 	.word	0x00000000
	.align		4
        /*000c*/ 	.word	0xfffffffe
	.align		4
        /*0010*/ 	.word	0x00000000
	.align		4
        /*0014*/ 	.word	0xfffffffd
	.align		4
        /*0018*/ 	.word	0x00000000
	.align		4
        /*001c*/ 	.word	0xfffffffc


//--------------------- .text._Z20matrixMultiplicationPKiS0_Pii --------------------------
	.section	.text._Z20matrixMultiplicationPKiS0_Pii,"ax",@progbits
	.align	128
        .global         _Z20matrixMultiplicationPKiS0_Pii
        .type           _Z20matrixMultiplicationPKiS0_Pii,@function
        .size           _Z20matrixMultiplicationPKiS0_Pii,(.L_x_5 - _Z20matrixMultiplicationPKiS0_Pii)
        .other          _Z20matrixMultiplicationPKiS0_Pii,@"STO_CUDA_ENTRY STV_DEFAULT"
_Z20matrixMultiplicationPKiS0_Pii:
.text._Z20matrixMultiplicationPKiS0_Pii:
[----:B------:R-:W-:Y:S01]  /*0000*/  LDC R1, c[0x0][0x37c] ;  /* 0x0000df00ff017b82 */ /* 0x000fe20000000800 */
[----:B------:R-:W0:Y:S07]  /*0010*/  S2R R0, SR_TID.Y ;  /* 0x0000000000007919 */ /* 0x000e2e0000002200 */
[----:B------:R-:W0:Y:S01]  /*0020*/  S2UR UR4, SR_CTAID.Y ;  /* 0x00000000000479c3 */ /* 0x000e220000002600 */
[----:B------:R-:W1:Y:S01]  /*0030*/  LDCU UR20, c[0x0][0x398] ;  /* 0x00007300ff1477ac */ /* 0x000e620008000800 */
[----:B------:R-:W2:Y:S06]  /*0040*/  S2R R3, SR_TID.X ;  /* 0x0000000000037919 */ /* 0x000eac0000002100 */
[----:B------:R-:W0:Y:S08]  /*0050*/  LDC R13, c[0x0][0x364] ;  /* 0x0000d900ff0d7b82 */ /* 0x000e300000000800 */
[----:B------:R-:W2:Y:S08]  /*0060*/  S2UR UR5, SR_CTAID.X ;  /* 0x00000000000579c3 */ /* 0x000eb00000002500 */
[----:B------:R-:W2:Y:S01]  /*0070*/  LDC R2, c[0x0][0x360] ;  /* 0x0000d800ff027b82 */ /* 0x000ea20000000800 */
[----:B0-----:R-:W-:-:S02]  /*0080*/  IMAD R13, R13, UR4, R0 ;  /* 0x000000040d0d7c24 */ /* 0x001fc4000f8e0200 */
[----:B--2---:R-:W-:-:S05]  /*0090*/  IMAD R0, R2, UR5, R3 ;  /* 0x0000000502007c24 */ /* 0x004fca000f8e0203 */
[----:B------:R-:W-:-:S04]  /*00a0*/  VIMNMX R2, PT, PT, R13, R0, !PT ;  /* 0x000000000d027248 */ /* 0x000fc80007fe0100 */
[----:B-1----:R-:W-:-:S13]  /*00b0*/  ISETP.GE.AND P0, PT, R2, UR20, PT ;  /* 0x0000001402007c0c */ /* 0x002fda000bf06270 */
[----:B------:R-:W-:Y:S05]  /*00c0*/  @P0 EXIT ;  /* 0x000000000000094d */ /* 0x000fea0003800000 */
[----:B------:R-:W-:Y:S01]  /*00d0*/  UISETP.GE.U32.AND UP0, UPT, UR20, 0x8, UPT ;  /* 0x000000081400788c */ /* 0x000fe2000bf06070 */
[----:B------:R-:W-:Y:S02]  /*00e0*/  HFMA2 R12, -RZ, RZ, 0, 0 ;  /* 0x00000000ff0c7431 */ /* 0x000fe400000001ff */
[----:B------:R-:W-:Y:S01]  /*00f0*/  IMAD R13, R13, UR20, RZ ;  /* 0x000000140d0d7c24 */ /* 0x000fe2000f8e02ff */
[----:B------:R-:W-:Y:S01]  /*0100*/  UMOV UR4, URZ ;  /* 0x000000ff00047c82 */ /* 0x000fe20008000000 */
[----:B------:R-:W0:Y:S04]  /*0110*/  LDCU.64 UR18, c[0x0][0x358] ;  /* 0x00006b00ff1277ac */ /* 0x000e280008000a00 */
[----:B------:R-:W-:Y:S05]  /*0120*/  BRA.U !UP0, `(.L_x_0) ;  /* 0x0000000508047547 */ /* 0x000fea000b800000 */
[----:B------:R-:W1:Y:S01]  /*0130*/  LDCU.128 UR24, c[0x0][0x380] ;  /* 0x00007000ff1877ac */ /* 0x000e620008000c00 */
[----:B------:R-:W-:Y:S02]  /*0140*/  MOV R12, RZ ;  /* 0x000000ff000c7202 */ /* 0x000fe40000000f00 */
[----:B------:R-:W-:Y:S01]  /*0150*/  MOV R14, R0 ;  /* 0x00000000000e7202 */ /* 0x000fe20000000f00 */
[----:B------:R-:W-:-:S04]  /*0160*/  ULOP3.LUT UR4, UR20, 0x7ffffff8, URZ, 0xc0, !UPT ;  /* 0x7ffffff814047892 */ /* 0x000fc8000f8ec0ff */
[----:B------:R-:W-:Y:S01]  /*0170*/  UIADD3 UR5, UPT, UPT, -UR4, URZ, URZ ;  /* 0x000000ff04057290 */ /* 0x000fe2000fffe1ff */
[----:B-1----:R-:W-:Y:S01]  /*0180*/  MOV R2, UR24 ;  /* 0x0000001800027c02 */ /* 0x002fe20008000f00 */
[----:B------:R-:W-:Y:S01]  /*0190*/  UIMAD.WIDE UR6, UR20, 0x8, UR26 ;  /* 0x00000008140678a5 */ /* 0x000fe2000f8e021a */
[----:B------:R-:W-:Y:S01]  /*01a0*/  MOV R3, UR25 ;  /* 0x0000001900037c02 */ /* 0x000fe20008000f00 */
[----:B------:R-:W-:Y:S02]  /*01b0*/  UIMAD.WIDE UR8, UR20, 0xc, UR26 ;  /* 0x0000000c140878a5 */ /* 0x000fe4000f8e021a */
[----:B------:R-:W-:Y:S01]  /*01c0*/  UIMAD.WIDE UR10, UR20, 0x10, UR26 ;  /* 0x00000010140a78a5 */ /* 0x000fe2000f8e021a */
[----:B------:R-:W-:Y:S01]  /*01d0*/  IMAD.WIDE.U32 R2, R13, 0x4, R2 ;  /* 0x000000040d027825 */ /* 0x000fe200078e0002 */
[----:B------:R-:W-:Y:S02]  /*01e0*/  UIMAD.WIDE UR12, UR20, 0x14, UR26 ;  /* 0x00000014140c78a5 */ /* 0x000fe4000f8e021a */
[----:B------:R-:W-:Y:S01]  /*01f0*/  UIMAD.WIDE UR14, UR20, 0x18, UR26 ;  /* 0x00000018140e78a5 */ /* 0x000fe2000f8e021a */
[----:B------:R-:W-:Y:S01]  /*0200*/  IADD3 R2, P0, PT, R2, 0x10, RZ ;  /* 0x0000001002027810 */ /* 0x000fe20007f1e0ff */
[----:B------:R-:W-:-:S03]  /*0210*/  UIMAD.WIDE UR16, UR20, 0x1c, UR26 ;  /* 0x0000001c141078a5 */ /* 0x000fc6000f8e021a */
[----:B------:R-:W-:-:S09]  /*0220*/  IADD3.X R3, PT, PT, RZ, R3, RZ, P0, !PT ;  /* 0x00000003ff037210 */ /* 0x000fd200007fe4ff */
.L_x_1:
[----:B------:R-:W-:Y:S01]  /*0230*/  UIMAD.WIDE UR22, UR20, 0x4, UR26 ;  /* 0x00000004141678a5 */ /* 0x000fe2000f8e021a */
[----:B------:R-:W-:Y:S02]  /*0240*/  IMAD.MOV.U32 R23, RZ, RZ, 0x4 ;  /* 0x00000004ff177424 */ /* 0x000fe400078e00ff */
[----:B------:R-:W-:Y:S01]  /*0250*/  HFMA2 R11, -RZ, RZ, 0, 2.384185791015625e-07 ;  /* 0x00000004ff0b7431 */ /* 0x000fe200000001ff */
[----:B------:R-:W-:Y:S01]  /*0260*/  MOV R25, 0x4 ;  /* 0x0000000400197802 */ /* 0x000fe20000000f00 */
[----:B0-----:R-:W2:Y:S01]  /*0270*/  LDG.E R21, desc[UR18][R2.64+-0x10] ;  /* 0xfffff01202157981 */ /* 0x001ea2000c1e1900 */
[C---:B------:R-:W-:Y:S01]  /*0280*/  IMAD.WIDE R22, R14.reuse, R23, UR26 ;  /* 0x0000001a0e167e25 */ /* 0x040fe2000f8e0217 */
[----:B------:R-:W-:Y:S02]  /*0290*/  MOV R8, UR22 ;  /* 0x0000001600087c02 */ /* 0x000fe40008000f00 */
[----:B------:R-:W-:Y:S01]  /*02a0*/  MOV R9, UR23 ;  /* 0x0000001700097c02 */ /* 0x000fe20008000f00 */
[----:B------:R-:W3:Y:S02]  /*02b0*/  LDG.E R19, desc[UR18][R2.64+-0xc] ;  /* 0xfffff41202137981 */ /* 0x000ee4000c1e1900 */
[----:B------:R-:W-:-:S02]  /*02c0*/  IMAD.WIDE R8, R14, 0x4, R8 ;  /* 0x000000040e087825 */ /* 0x000fc400078e0208 */
[----:B------:R-:W2:Y:S01]  /*02d0*/  LDG.E R22, desc[UR18][R22.64] ;  /* 0x0000001216167981 */ /* 0x000ea2000c1e1900 */
[----:B------:R-:W-:Y:S01]  /*02e0*/  MOV R5, 0x4 ;  /* 0x0000000400057802 */ /* 0x000fe20000000f00 */
[C---:B------:R-:W-:Y:S02]  /*02f0*/  IMAD.WIDE R24, R14.reuse, R25, UR6 ;  /* 0x000000060e187e25 */ /* 0x040fe4000f8e0219 */
[----:B------:R0:W3:Y:S02]  /*0300*/  LDG.E R20, desc[UR18][R8.64] ;  /* 0x0000001208147981 */ /* 0x0000e4000c1e1900 */
[----:B------:R-:W-:Y:S02]  /*0310*/  IMAD.WIDE R10, R14, R11, UR8 ;  /* 0x000000080e0a7e25 */ /* 0x000fe4000f8e020b */
[----:B------:R-:W4:Y:S04]  /*0320*/  LDG.E R18, desc[UR18][R24.64] ;  /* 0x0000001218127981 */ /* 0x000f28000c1e1900 */
[----:B------:R-:W4:Y:S01]  /*0330*/  LDG.E R17, desc[UR18][R2.64+-0x8] ;  /* 0xfffff81202117981 */ /* 0x000f22000c1e1900 */
[----:B0-----:R-:W-:-:S02]  /*0340*/  HFMA2 R9, -RZ, RZ, 0, 2.384185791015625e-07 ;  /* 0x00000004ff097431 */ /* 0x001fc400000001ff */
[----:B------:R-:W-:Y:S01]  /*0350*/  IMAD.MOV.U32 R7, RZ, RZ, 0x4 ;  /* 0x00000004ff077424 */ /* 0x000fe200078e00ff */
[----:B------:R0:W5:Y:S01]  /*0360*/  LDG.E R16, desc[UR18][R10.64] ;  /* 0x000000120a107981 */ /* 0x000162000c1e1900 */
[----:B------:R-:W-:-:S03]  /*0370*/  IMAD.WIDE R4, R14, R5, UR10 ;  /* 0x0000000a0e047e25 */ /* 0x000fc6000f8e0205 */
[----:B------:R-:W5:Y:S01]  /*0380*/  LDG.E R15, desc[UR18][R2.64+-0x4] ;  /* 0xfffffc12020f7981 */ /* 0x000f62000c1e1900 */
[C---:B------:R-:W-:Y:S01]  /*0390*/  IMAD.WIDE R6, R14.reuse, R7, UR12 ;  /* 0x0000000c0e067e25 */ /* 0x040fe2000f8e0207 */
[----:B------:R-:W-:Y:S02]  /*03a0*/  MOV R27, 0x4 ;  /* 0x00000004001b7802 */ /* 0x000fe40000000f00 */
[----:B------:R1:W5:Y:S01]  /*03b0*/  LDG.E R4, desc[UR18][R4.64] ;  /* 0x0000001204047981 */ /* 0x000362000c1e1900 */
[----:B------:R-:W-:-:S03]  /*03c0*/  IMAD.WIDE R8, R14, R9, UR14 ;  /* 0x0000000e0e087e25 */ /* 0x000fc6000f8e0209 */
[----:B------:R-:W5:Y:S01]  /*03d0*/  LDG.E R23, desc[UR18][R2.64] ;  /* 0x0000001202177981 */ /* 0x000f62000c1e1900 */
[----:B0-----:R-:W-:-:S03]  /*03e0*/  IMAD.WIDE R10, R14, R27, UR16 ;  /* 0x000000100e0a7e25 */ /* 0x001fc6000f8e021b */
[----:B------:R-:W5:Y:S04]  /*03f0*/  LDG.E R7, desc[UR18][R6.64] ;  /* 0x0000001206077981 */ /* 0x000f68000c1e1900 */
[----:B------:R-:W5:Y:S04]  /*0400*/  LDG.E R24, desc[UR18][R2.64+0x4] ;  /* 0x0000041202187981 */ /* 0x000f68000c1e1900 */
[----:B------:R-:W5:Y:S04]  /*0410*/  LDG.E R8, desc[UR18][R8.64] ;  /* 0x0000001208087981 */ /* 0x000f68000c1e1900 */
[----:B------:R-:W5:Y:S04]  /*0420*/  LDG.E R25, desc[UR18][R2.64+0x8] ;  /* 0x0000081202197981 */ /* 0x000f68000c1e1900 */
[----:B------:R-:W5:Y:S04]  /*0430*/  LDG.E R10, desc[UR18][R10.64] ;  /* 0x000000120a0a7981 */ /* 0x000f68000c1e1900 */
[----:B------:R0:W5:Y:S01]  /*0440*/  LDG.E R27, desc[UR18][R2.64+0xc] ;  /* 0x00000c12021b7981 */ /* 0x000162000c1e1900 */
[----:B------:R-:W-:-:S04]  /*0450*/  UIADD3 UR5, UPT, UPT, UR5, 0x8, URZ ;  /* 0x0000000805057890 */ /* 0x000fc8000fffe0ff */
[----:B------:R-:W-:Y:S01]  /*0460*/  UISETP.NE.AND UP0, UPT, UR5, URZ, UPT ;  /* 0x000000ff0500728c */ /* 0x000fe2000bf05270 */
[----:B-1----:R-:W-:Y:S02]  /*0470*/  MOV R5, UR20 ;  /* 0x0000001400057c02 */ /* 0x002fe40008000f00 */
[----:B0-----:R-:W-:Y:S02]  /*0480*/  IADD3 R2, P0, PT, R2, 0x20, RZ ;  /* 0x0000002002027810 */ /* 0x001fe40007f1e0ff */
[----:B------:R-:W-:Y:S02]  /*0490*/  LEA R14, R5, R14, 0x3 ;  /* 0x0000000e050e7211 */ /* 0x000fe400078e18ff */
[----:B------:R-:W-:Y:S01]  /*04a0*/  IADD3.X R3, PT, PT, RZ, R3, RZ, P0, !PT ;  /* 0x00000003ff037210 */ /* 0x000fe200007fe4ff */
[----:B--2---:R-:W-:-:S04]  /*04b0*/  IMAD R21, R21, R22, R12 ;  /* 0x0000001615157224 */ /* 0x004fc800078e020c */
[----:B---3--:R-:W-:-:S04]  /*04c0*/  IMAD R19, R19, R20, R21 ;  /* 0x0000001413137224 */ /* 0x008fc800078e0215 */
[----:B----4-:R-:W-:-:S04]  /*04d0*/  IMAD R17, R17, R18, R19 ;  /* 0x0000001211117224 */ /* 0x010fc800078e0213 */
[----:B-----5:R-:W-:-:S04]  /*04e0*/  IMAD R15, R15, R16, R17 ;  /* 0x000000100f0f7224 */ /* 0x020fc800078e0211 */
[----:B------:R-:W-:-:S04]  /*04f0*/  IMAD R4, R23, R4, R15 ;  /* 0x0000000417047224 */ /* 0x000fc800078e020f */
[----:B------:R-:W-:-:S04]  /*0500*/  IMAD R4, R24, R7, R4 ;  /* 0x0000000718047224 */ /* 0x000fc800078e0204 */
[----:B------:R-:W-:-:S04]  /*0510*/  IMAD R4, R25, R8, R4 ;  /* 0x0000000819047224 */ /* 0x000fc800078e0204 */
[----:B------:R-:W-:Y:S01]  /*0520*/  IMAD R12, R27, R10, R4 ;  /* 0x0000000a1b0c7224 */ /* 0x000fe200078e0204 */
[----:B------:R-:W-:Y:S06]  /*0530*/  BRA.U UP0, `(.L_x_1) ;  /* 0xfffffffd003c7547 */ /* 0x000fec000b83ffff */
.L_x_0:
[----:B------:R-:W-:-:S04]  /*0540*/  ULOP3.LUT UR6, UR20, 0x7, URZ, 0xc0, !UPT ;  /* 0x0000000714067892 */ /* 0x000fc8000f8ec0ff */
[----:B------:R-:W-:-:S09]  /*0550*/  UISETP.NE.AND UP0, UPT, UR6, URZ, UPT ;  /* 0x000000ff0600728c */ /* 0x000fd2000bf05270 */
[----:B------:R-:W-:Y:S05]  /*0560*/  BRA.U !UP0, `(.L_x_2) ;  /* 0x0000000508387547 */ /* 0x000fea000b800000 */
[----:B------:R-:W-:Y:S02]  /*0570*/  UISETP.GE.U32.AND UP0, UPT, UR6, 0x4, UPT ;  /* 0x000000040600788c */ /* 0x000fe4000bf06070 */
[----:B------:R-:W-:-:S04]  /*0580*/  ULOP3.LUT UR5, UR20, 0x3, URZ, 0xc0, !UPT ;  /* 0x0000000314057892 */ /* 0x000fc8000f8ec0ff */
[----:B------:R-:W-:-:S03]  /*0590*/  UISETP.NE.AND UP1, UPT, UR5, URZ, UPT ;  /* 0x000000ff0500728c */ /* 0x000fc6000bf25270 */
[----:B------:R-:W-:Y:S08]  /*05a0*/  BRA.U !UP0, `(.L_x_3) ;  /* 0x00000001087c7547 */ /* 0x000ff0000b800000 */
[----:B------:R-:W1:Y:S01]  /*05b0*/  LDC.64 R6, c[0x0][0x388] ;  /* 0x0000e200ff067b82 */ /* 0x000e620000000a00 */
[----:B------:R-:W2:Y:S01]  /*05c0*/  LDCU.64 UR6, c[0x0][0x380] ;  /* 0x00007000ff0677ac */ /* 0x000ea20008000a00 */
[----:B------:R-:W-:Y:S01]  /*05d0*/  IMAD.U32 R9, RZ, RZ, UR4 ;  /* 0x00000004ff097e24 */ /* 0x000fe2000f8e00ff */
[C---:B------:R-:W-:Y:S02]  /*05e0*/  IADD3 R3, PT, PT, R13.reuse, UR4, RZ ;  /* 0x000000040d037c10 */ /* 0x040fe4000fffe0ff */
[----:B------:R-:W-:Y:S01]  /*05f0*/  IADD3 R10, P0, PT, R13, UR4, RZ ;  /* 0x000000040d0a7c10 */ /* 0x000fe2000ff1e0ff */
[----:B------:R-:W-:Y:S01]  /*0600*/  IMAD R9, R9, UR20, R0 ;  /* 0x0000001409097c24 */ /* 0x000fe2000f8e0200 */
[----:B------:R-:W-:Y:S01]  /*0610*/  MOV R11, UR20 ;  /* 0x00000014000b7c02 */ /* 0x000fe20008000f00 */
[----:B------:R-:W3:Y:S01]  /*0620*/  LDC.64 R4, c[0x0][0x380] ;  /* 0x0000e000ff047b82 */ /* 0x000ee20000000a00 */
[----:B------:R-:W-:Y:S01]  /*0630*/  MOV R15, UR20 ;  /* 0x00000014000f7c02 */ /* 0x000fe20008000f00 */
[----:B-1----:R-:W-:Y:S01]  /*0640*/  IMAD.WIDE R6, R9, 0x4, R6 ;  /* 0x0000000409067825 */ /* 0x002fe200078e0206 */
[----:B------:R-:W-:-:S05]  /*0650*/  MOV R9, UR20 ;  /* 0x0000001400097c02 */ /* 0x000fca0008000f00 */
[----:B------:R-:W-:Y:S02]  /*0660*/  IMAD.WIDE R8, R9, 0x4, R6 ;  /* 0x0000000409087825 */ /* 0x000fe400078e0206 */
[----:B0-----:R-:W4:Y:S02]  /*0670*/  LDG.E R6, desc[UR18][R6.64] ;  /* 0x0000001206067981 */ /* 0x001f24000c1e1900 */
[----:B---3--:R-:W-:Y:S01]  /*0680*/  IMAD.WIDE.U32 R4, R3, 0x4, R4 ;  /* 0x0000000403047825 */ /* 0x008fe200078e0004 */
[----:B------:R-:W-:Y:S01]  /*0690*/  IADD3.X R3, PT, PT, RZ, RZ, RZ, P0, !PT ;  /* 0x000000ffff037210 */ /* 0x000fe200007fe4ff */
[----:B------:R-:W3:Y:S01]  /*06a0*/  LDG.E R17, desc[UR18][R8.64] ;  /* 0x0000001208117981 */ /* 0x000ee2000c1e1900 */
[----:B--2---:R-:W-:-:S03]  /*06b0*/  LEA R2, P0, R10, UR6, 0x2 ;  /* 0x000000060a027c11 */ /* 0x004fc6000f8010ff */
[----:B------:R-:W4:Y:S01]  /*06c0*/  LDG.E R5, desc[UR18][R4.64] ;  /* 0x0000001204057981 */ /* 0x000f22000c1e1900 */
[----:B------:R-:W-:Y:S01]  /*06d0*/  LEA.HI.X R3, R10, UR7, R3, 0x2, P0 ;  /* 0x000000070a037c11 */ /* 0x000fe200080f1403 */
[----:B------:R-:W-:-:S04]  /*06e0*/  IMAD.WIDE R10, R11, 0x4, R8 ;  /* 0x000000040b0a7825 */ /* 0x000fc800078e0208 */
[----:B------:R-:W3:Y:S01]  /*06f0*/  LDG.E R16, desc[UR18][R2.64+0x4] ;  /* 0x0000041202107981 */ /* 0x000ee2000c1e1900 */
[----:B------:R-:W-:-:S03]  /*0700*/  IMAD.WIDE R14, R15, 0x4, R10 ;  /* 0x000000040f0e7825 */ /* 0x000fc600078e020a */
[----:B------:R-:W2:Y:S04]  /*0710*/  LDG.E R19, desc[UR18][R10.64] ;  /* 0x000000120a137981 */ /* 0x000ea8000c1e1900 */
[----:B------:R-:W2:Y:S04]  /*0720*/  LDG.E R18, desc[UR18][R2.64+0x8] ;  /* 0x0000081202127981 */ /* 0x000ea8000c1e1900 */
[----:B------:R-:W5:Y:S04]  /*0730*/  LDG.E R20, desc[UR18][R2.64+0xc] ;  /* 0x00000c1202147981 */ /* 0x000f68000c1e1900 */
[----:B------:R-:W5:Y:S01]  /*0740*/  LDG.E R14, desc[UR18][R14.64] ;  /* 0x000000120e0e7981 */ /* 0x000f62000c1e1900 */
[----:B------:R-:W-:Y:S01]  /*0750*/  UIADD3 UR4, UPT, UPT, UR4, 0x4, URZ ;  /* 0x0000000404047890 */ /* 0x000fe2000fffe0ff */
[----:B----4-:R-:W-:-:S04]  /*0760*/  IMAD R5, R5, R6, R12 ;  /* 0x0000000605057224 */ /* 0x010fc800078e020c */
[----:B---3--:R-:W-:-:S04]  /*0770*/  IMAD R5, R16, R17, R5 ;  /* 0x0000001110057224 */ /* 0x008fc800078e0205 */
[----:B--2---:R-:W-:-:S04]  /*0780*/  IMAD R5, R18, R19, R5 ;  /* 0x0000001312057224 */ /* 0x004fc800078e0205 */
[----:B-----5:R-:W-:-:S07]  /*0790*/  IMAD R12, R20, R14, R5 ;  /* 0x0000000e140c7224 */ /* 0x020fce00078e0205 */
.L_x_3:
[----:B------:R-:W-:Y:S05]  /*07a0*/  BRA.U !UP1, `(.L_x_2) ;  /* 0x0000000109a87547 */ /* 0x000fea000b800000 */
[----:B------:R-:W-:Y:S01]  /*07b0*/  UISETP.NE.AND UP0, UPT, UR5, 0x1, UPT ;  /* 0x000000010500788c */ /* 0x000fe2000bf05270 */
[----:B------:R-:W-:Y:S01]  /*07c0*/  MOV R7, UR4 ;  /* 0x0000000400077c02 */ /* 0x000fe20008000f00 */
[----:B------:R-:W-:Y:S02]  /*07d0*/  ULOP3.LUT UR5, UR20, 0x1, URZ, 0xc0, !UPT ;  /* 0x0000000114057892 */ /* 0x000fe4000f8ec0ff */
[----:B------:R-:W-:Y:S02]  /*07e0*/  MOV R15, UR20 ;  /* 0x00000014000f7c02 */ /* 0x000fe40008000f00 */
[----:B------:R-:W-:Y:S01]  /*07f0*/  UISETP.NE.U32.AND UP1, UPT, UR5, 0x1, UPT ;  /* 0x000000010500788c */ /* 0x000fe2000bf25070 */
[----:B------:R-:W-:-:S04]  /*0800*/  PLOP3.LUT P1, PT, PT, PT, UP0, 0x80, 0x8 ;  /* 0x000000000008781c */ /* 0x000fc80003f2f008 */
[----:B------:R-:W1:Y:S01]  /*0810*/  @UP0 LDCU.128 UR8, c[0x0][0x380] ;  /* 0x00007000ff0807ac */ /* 0x000e620008000c00 */
[----:B------:R-:W-:Y:S01]  /*0820*/  PLOP3.LUT P0, PT, PT, PT, UP1, 0x80, 0x8 ;  /* 0x000000000008781c */ /* 0x000fe20003f0f018 */
[----:B------:R-:W2:Y:S04]  /*0830*/  @UP0 LDCU.64 UR6, c[0x0][0x380] ;  /* 0x00007000ff0607ac */ /* 0x000ea80008000a00 */
[----:B------:R-:W3:Y:S03]  /*0840*/  @!UP1 LDCU.128 UR12, c[0x0][0x380] ;  /* 0x00007000ff0c97ac */ /* 0x000ee60008000c00 */
[C---:B------:R-:W-:Y:S02]  /*0850*/  @P1 IADD3 R3, PT, PT, R13.reuse, UR4, RZ ;  /* 0x000000040d031c10 */ /* 0x040fe4000fffe0ff */
[----:B------:R-:W-:Y:S01]  /*0860*/  @P1 IADD3 R6, P2, PT, R13, UR4, RZ ;  /* 0x000000040d061c10 */ /* 0x000fe2000ff5e0ff */
[----:B------:R-:W-:Y:S01]  /*0870*/  @UP0 UIADD3 UR4, UPT, UPT, UR4, 0x2, URZ ;  /* 0x0000000204040890 */ /* 0x000fe2000fffe0ff */
[----:B-1----:R-:W-:Y:S01]  /*0880*/  MOV R11, UR9 ;  /* 0x00000009000b7c02 */ /* 0x002fe20008000f00 */
[----:B------:R-:W-:Y:S01]  /*0890*/  IMAD.U32 R10, RZ, RZ, UR8 ;  /* 0x00000008ff0a7e24 */ /* 0x000fe2000f8e00ff */
[----:B------:R-:W-:-:S02]  /*08a0*/  MOV R4, UR10 ;  /* 0x0000000a00047c02 */ /* 0x000fc40008000f00 */
[----:B------:R-:W-:Y:S01]  /*08b0*/  MOV R5, UR11 ;  /* 0x0000000b00057c02 */ /* 0x000fe20008000f00 */
[----:B------:R-:W-:-:S04]  /*08c0*/  @P1 IMAD.WIDE.U32 R10, R3, 0x4, R10 ;  /* 0x00000004030a1825 */ /* 0x000fc800078e000a */
[----:B------:R-:W-:Y:S01]  /*08d0*/  @P1 IMAD R3, R7, UR20, R0 ;  /* 0x0000001407031c24 */ /* 0x000fe2000f8e0200 */
[----:B------:R-:W-:Y:S01]  /*08e0*/  @P1 IADD3.X R7, PT, PT, RZ, RZ, RZ, P2, !PT ;  /* 0x000000ffff071210 */ /* 0x000fe200017fe4ff */
[----:B------:R-:W-:Y:S01]  /*08f0*/  IMAD.U32 R19, RZ, RZ, UR4 ;  /* 0x00000004ff137e24 */ /* 0x000fe2000f8e00ff */
[C---:B--2---:R-:W-:Y:S01]  /*0900*/  @P1 LEA R2, P2, R6.reuse, UR6, 0x2 ;  /* 0x0000000606021c11 */ /* 0x044fe2000f8410ff */
[----:B------:R-:W-:Y:S01]  /*0910*/  @P1 IMAD.WIDE R4, R3, 0x4, R4 ;  /* 0x0000000403041825 */ /* 0x000fe200078e0204 */
[----:B------:R-:W-:Y:S01]  /*0920*/  @!P0 IADD3 R17, PT, PT, R13, UR4, RZ ;  /* 0x000000040d118c10 */ /* 0x000fe2000fffe0ff */
[----:B0-----:R-:W2:Y:S01]  /*0930*/  @P1 LDG.E R11, desc[UR18][R10.64] ;  /* 0x000000120a0b1981 */ /* 0x001ea2000c1e1900 */
[----:B------:R-:W-:Y:S01]  /*0940*/  @P1 LEA.HI.X R3, R6, UR7, R7, 0x2, P2 ;  /* 0x0000000706031c11 */ /* 0x000fe200090f1407 */
[----:B------:R-:W-:Y:S01]  /*0950*/  @!P0 IMAD R19, R19, UR20, R0 ;  /* 0x0000001413138c24 */ /* 0x000fe2000f8e0200 */
[----:B---3--:R-:W-:Y:S01]  /*0960*/  MOV R6, UR12 ;  /* 0x0000000c00067c02 */ /* 0x008fe20008000f00 */
[----:B------:R-:W-:Y:S01]  /*0970*/  @P1 IMAD.WIDE R14, R15, 0x4, R4 ;  /* 0x000000040f0e1825 */ /* 0x000fe200078e0204 */
[----:B------:R-:W-:Y:S01]  /*0980*/  MOV R7, UR13 ;  /* 0x0000000d00077c02 */ /* 0x000fe20008000f00 */
[----:B------:R-:W2:Y:S01]  /*0990*/  @P1 LDG.E R4, desc[UR18][R4.64] ;  /* 0x0000001204041981 */ /* 0x000ea2000c1e1900 */
[----:B------:R-:W-:-:S02]  /*09a0*/  MOV R8, UR14 ;  /* 0x0000000e00087c02 */ /* 0x000fc40008000f00 */
[----:B------:R-:W-:Y:S01]  /*09b0*/  MOV R9, UR15 ;  /* 0x0000000f00097c02 */ /* 0x000fe20008000f00 */
[----:B------:R-:W-:Y:S01]  /*09c0*/  @!P0 IMAD.WIDE.U32 R6, R17, 0x4, R6 ;  /* 0x0000000411068825 */ /* 0x000fe200078e0006 */
[----:B------:R-:W3:Y:S03]  /*09d0*/  @P1 LDG.E R14, desc[UR18][R14.64] ;  /* 0x000000120e0e1981 */ /* 0x000ee6000c1e1900 */
[----:B------:R-:W-:Y:S01]  /*09e0*/  @!P0 IMAD.WIDE R8, R19, 0x4, R8 ;  /* 0x0000000413088825 */ /* 0x000fe200078e0208 */
[----:B------:R-:W3:Y:S04]  /*09f0*/  @P1 LDG.E R2, desc[UR18][R2.64+0x4] ;  /* 0x0000041202021981 */ /* 0x000ee8000c1e1900 */
[----:B------:R-:W4:Y:S04]  /*0a00*/  @!P0 LDG.E R7, desc[UR18][R6.64] ;  /* 0x0000001206078981 */ /* 0x000f28000c1e1900 */
[----:B------:R-:W4:Y:S01]  /*0a10*/  @!P0 LDG.E R8, desc[UR18][R8.64] ;  /* 0x0000001208088981 */ /* 0x000f22000c1e1900 */
[----:B--2---:R-:W-:-:S04]  /*0a20*/  @P1 IMAD R11, R11, R4, R12 ;  /* 0x000000040b0b1224 */ /* 0x004fc800078e020c */
[----:B---3--:R-:W-:-:S04]  /*0a30*/  @P1 IMAD R12, R2, R14, R11 ;  /* 0x0000000e020c1224 */ /* 0x008fc800078e020b */
[----:B----4-:R-:W-:-:S07]  /*0a40*/  @!P0 IMAD R12, R7, R8, R12 ;  /* 0x00000008070c8224 */ /* 0x010fce00078e020c */
.L_x_2:
[----:B------:R-:W1:Y:S01]  /*0a50*/  LDC.64 R2, c[0x0][0x390] ;  /* 0x0000e400ff027b82 */ /* 0x000e620000000a00 */
[----:B------:R-:W-:-:S05]  /*0a60*/  IADD3 R13, PT, PT, R0, R13, RZ ;  /* 0x0000000d000d7210 */ /* 0x000fca0007ffe0ff */
[----:B-1----:R-:W-:-:S05]  /*0a70*/  IMAD.WIDE R2, R13, 0x4, R2 ;  /* 0x000000040d027825 */ /* 0x002fca00078e0202 */
[----:B0-----:R-:W-:Y:S01]  /*0a80*/  STG.E desc[UR18][R2.64], R12 ;  /* 0x0000000c02007986 */ /* 0x001fe2000c101912 */
[----:B------:R-:W-:Y:S05]  /*0a90*/  EXIT ;  /* 0x000000000000794d */ /* 0x000fea0003800000 */
.L_x_4:
[----:B------:R-:W-:-:S00]  /*0aa0*/  BRA `(.L_x_4) ;  /* 0xfffffffc00fc7947 */ /* 0x000fc0000383ffff */
[----:B------:R-:W-:-:S00]  /*0ab0*/  NOP ;  /* 0x0000000000007918 */ /* 0x000fc00000000000 */
        /* <DEDUP_REMOVED lines=12> */
.L_x_5:


//--------------------- .nv.shared.reserved.0     --------------------------
	.section	.nv.shared.reserved.0,"aw",@nobits
	.weak		__nv_reservedSMEM_offset_0_alias
	.size		__nv_reservedSMEM_offset_0_alias, 0, 64
	.other		__nv_reservedSMEM_offset_0_alias,@"STO_CUDA_RESERVED_SHARED STV_DEFAULT"
__nv_reservedSMEM_offset_0_alias:
	.zero		0
	.zero		64


//--------------------- .nv.constant0._Z20matrixMultiplicationPKiS0_Pii --------------------------
	.section	.nv.constant0._Z20matrixMultiplicationPKiS0_Pii,"a",@progbits
	.sectionflags	@""
	.align	4
.nv.constant0._Z20matrixMultiplicationPKiS0_Pii:
	.zero		924


//--------------------- SYMBOLS --------------------------

	.type		.nv.reservedSmem.offset0,@object
	.size		.nv.reservedSmem.offset0,0x4
